//
// Generated by NVIDIA NVVM Compiler
//
// Compiler Build ID: CL-36424714
// Cuda compilation tools, release 13.0, V13.0.88
// Based on NVVM 20.0.0
//

.version 9.0
.target sm_100
.address_size 64

	// .globl	_Z13binary_searchPiS_Pbi
.extern .func  (.param .b32 func_retval0) vprintf
(
	.param .b64 vprintf_param_0,
	.param .b64 vprintf_param_1
)
;
.global .align 1 .b8 $str[5] = {32, 37, 100, 10};
.global .align 1 .b8 $str$1[15] = {32, 37, 100, 32, 37, 100, 32, 32, 37, 100, 32, 37, 100, 10};

.visible .entry _Z13binary_searchPiS_Pbi(
	.param .u64 .ptr .align 1 _Z13binary_searchPiS_Pbi_param_0,
	.param .u64 .ptr .align 1 _Z13binary_searchPiS_Pbi_param_1,
	.param .u64 .ptr .align 1 _Z13binary_searchPiS_Pbi_param_2,
	.param .u32 _Z13binary_searchPiS_Pbi_param_3
)
{
	.local .align 16 .b8 	__local_depot0[16];
	.reg .b64 	%SP;
	.reg .b64 	%SPL;
	.reg .pred 	%p<6>;
	.reg .b16 	%rs<3>;
	.reg .b32 	%r<37>;
	.reg .b64 	%rd<24>;

	mov.u64 	%SPL, __local_depot0;
	cvta.local.u64 	%SP, %SPL;
	ld.param.u64 	%rd5, [_Z13binary_searchPiS_Pbi_param_0];
	ld.param.u64 	%rd6, [_Z13binary_searchPiS_Pbi_param_1];
	ld.param.u64 	%rd7, [_Z13binary_searchPiS_Pbi_param_2];
	ld.param.u32 	%r33, [_Z13binary_searchPiS_Pbi_param_3];
	cvta.to.global.u64 	%rd1, %rd7;
	cvta.to.global.u64 	%rd2, %rd5;
	cvta.to.global.u64 	%rd8, %rd6;
	add.u64 	%rd9, %SP, 0;
	add.u64 	%rd3, %SPL, 0;
	mov.u32 	%r14, %ctaid.x;
	mov.u32 	%r15, %ntid.x;
	mov.u32 	%r16, %tid.x;
	mad.lo.s32 	%r1, %r14, %r15, %r16;
	st.local.u32 	[%rd3], %r1;
	mov.u64 	%rd10, $str;
	cvta.global.u64 	%rd11, %rd10;
	{ // callseq 0, 0
	.param .b64 param0;
	st.param.b64 	[param0], %rd11;
	.param .b64 param1;
	st.param.b64 	[param1], %rd9;
	.param .b32 retval0;
	call.uni (retval0), 
	vprintf, 
	(
	param0, 
	param1
	);
	ld.param.b32 	%r17, [retval0];
	} // callseq 0
	mul.wide.s32 	%rd12, %r1, 4;
	add.s64 	%rd13, %rd8, %rd12;
	ld.global.u32 	%r2, [%rd13];
	shr.u32 	%r19, %r33, 31;
	add.s32 	%r20, %r33, %r19;
	shr.s32 	%r35, %r20, 1;
	add.s32 	%r21, %r33, 1;
	setp.lt.u32 	%p1, %r21, 3;
	@%p1 bra 	$L__BB0_4;
	mov.b32 	%r34, 0;
	mov.u32 	%r32, %r35;
$L__BB0_2:
	mul.wide.s32 	%rd14, %r32, 4;
	add.s64 	%rd15, %rd2, %rd14;
	ld.global.u32 	%r7, [%rd15];
	setp.eq.s32 	%p2, %r2, %r7;
	mov.u32 	%r35, %r32;
	@%p2 bra 	$L__BB0_4;
	setp.lt.s32 	%p3, %r2, %r7;
	selp.b32 	%r34, %r34, %r32, %p3;
	selp.b32 	%r33, %r32, %r33, %p3;
	add.s32 	%r23, %r34, %r33;
	shr.u32 	%r24, %r23, 31;
	add.s32 	%r25, %r23, %r24;
	shr.s32 	%r32, %r25, 1;
	setp.ne.s32 	%p4, %r34, %r32;
	mov.u32 	%r35, %r34;
	@%p4 bra 	$L__BB0_2;
$L__BB0_4:
	mul.wide.s32 	%rd16, %r35, 4;
	add.s64 	%rd4, %rd2, %rd16;
	ld.global.u32 	%r26, [%rd4];
	setp.ne.s32 	%p5, %r2, %r26;
	@%p5 bra 	$L__BB0_6;
	cvt.s64.s32 	%rd19, %r1;
	add.s64 	%rd20, %rd1, %rd19;
	mov.b16 	%rs2, 1;
	st.global.u8 	[%rd20], %rs2;
	mov.b32 	%r36, 1;
	bra.uni 	$L__BB0_7;
$L__BB0_6:
	cvt.s64.s32 	%rd17, %r1;
	add.s64 	%rd18, %rd1, %rd17;
	mov.b16 	%rs1, 0;
	st.global.u8 	[%rd18], %rs1;
	mov.b32 	%r36, 0;
$L__BB0_7:
	ld.global.u32 	%r29, [%rd4];
	st.local.v4.u32 	[%rd3], {%r1, %r2, %r29, %r36};
	mov.u64 	%rd21, $str$1;
	cvta.global.u64 	%rd22, %rd21;
	{ // callseq 1, 0
	.param .b64 param0;
	st.param.b64 	[param0], %rd22;
	.param .b64 param1;
	st.param.b64 	[param1], %rd9;
	.param .b32 retval0;
	call.uni (retval0), 
	vprintf, 
	(
	param0, 
	param1
	);
	ld.param.b32 	%r30, [retval0];
	} // callseq 1
	ret;

}


// ===== COMPILED SASS (sm_100) =====

	.target	sm_100

	.elftype	@"ET_EXEC"


//--------------------- .note.nv.tkinfo           --------------------------
	.section	.note.nv.tkinfo,"",@"SHT_NOTE"
	.sectionflags	@"SHF_NOTE_NV_TKINFO"
	.tkinfo
        /*0018*/ 	.word	0x00000002
        /*0030*/ 	.string	""
        /*0030*/ 	.string	"ptxas"
        /*0030*/ 	.string	"Cuda compilation tools, release 13.0, V13.0.88"
        /*0030*/ 	.string	"Build cuda_13.0.r13.0/compiler.36424714_0"
        /*0030*/ 	.string	"-arch sm_100 -m 64 "



//--------------------- .note.nv.cuinfo           --------------------------
	.section	.note.nv.cuinfo,"",@"SHT_NOTE"
	.sectionflags	@"SHF_NOTE_NV_CUINFO"
        /*0018*/ 	.short	0x0002
        /*001a*/ 	.short	0x0064
        /*001c*/ 	.short	0x0082
	.zero		2


//--------------------- .nv.info                  --------------------------
	.section	.nv.info,"",@"SHT_CUDA_INFO"
	.align	4


	//----- nvinfo : EIATTR_REGCOUNT
	.align		4
        /*0000*/ 	.byte	0x04, 0x2f
        /*0002*/ 	.short	(.L_3 - .L_2)
	.align		4
.L_2:
        /*0004*/ 	.word	index@(_Z13binary_searchPiS_Pbi)
        /*0008*/ 	.word	0x00000019


	//----- nvinfo : EIATTR_FRAME_SIZE
	.align		4
.L_3:
        /*000c*/ 	.byte	0x04, 0x11
        /*000e*/ 	.short	(.L_5 - .L_4)
	.align		4
.L_4:
        /*0010*/ 	.word	index@(_Z13binary_searchPiS_Pbi)
        /*0014*/ 	.word	0x00000010


	//----- nvinfo : EIATTR_MIN_STACK_SIZE
	.align		4
.L_5:
        /*0018*/ 	.byte	0x04, 0x12
        /*001a*/ 	.short	(.L_7 - .L_6)
	.align		4
.L_6:
        /*001c*/ 	.word	index@(_Z13binary_searchPiS_Pbi)
        /*0020*/ 	.word	0x00000010
.L_7:


//--------------------- .nv.compat                --------------------------
	.section	.nv.compat,"",@"SHT_CUDA_COMPAT_INFO"
	.align	4
        /*0000*/ 	.byte	0x02, 0x09, 0x00, 0x00, 0x02, 0x02, 0x01, 0x00, 0x02, 0x05, 0x05, 0x00, 0x03, 0x07, 0x01, 0x01
        /*0010*/ 	.byte	0x02, 0x03, 0x00, 0x00, 0x02, 0x06, 0x01, 0x00, 0x04, 0x0b, 0x08, 0x00, 0x09, 0x00, 0x00, 0x00
        /*0020*/ 	.byte	0x00, 0x00, 0x00, 0x00


//--------------------- .nv.info._Z13binary_searchPiS_Pbi --------------------------
	.section	.nv.info._Z13binary_searchPiS_Pbi,"",@"SHT_CUDA_INFO"
	.sectionflags	@""
	.align	4


	//----- nvinfo : EIATTR_CUDA_API_VERSION
	.align		4
        /*0000*/ 	.byte	0x04, 0x37
        /*0002*/ 	.short	(.L_9 - .L_8)
.L_8:
        /*0004*/ 	.word	0x00000082


	//----- nvinfo : EIATTR_KPARAM_INFO
	.align		4
.L_9:
        /*0008*/ 	.byte	0x04, 0x17
        /*000a*/ 	.short	(.L_11 - .L_10)
.L_10:
        /*000c*/ 	.word	0x00000000
        /*0010*/ 	.short	0x0003
        /*0012*/ 	.short	0x0018
        /*0014*/ 	.byte	0x00, 0xf0, 0x11, 0x00


	//----- nvinfo : EIATTR_KPARAM_INFO
	.align		4
.L_11:
        /*0018*/ 	.byte	0x04, 0x17
        /*001a*/ 	.short	(.L_13 - .L_12)
.L_12:
        /*001c*/ 	.word	0x00000000
        /*0020*/ 	.short	0x0002
        /*0022*/ 	.short	0x0010
        /*0024*/ 	.byte	0x00, 0xf5, 0x21, 0x00


	//----- nvinfo : EIATTR_KPARAM_INFO
	.align		4
.L_13:
        /*0028*/ 	.byte	0x04, 0x17
        /*002a*/ 	.short	(.L_15 - .L_14)
.L_14:
        /*002c*/ 	.word	0x00000000
        /*0030*/ 	.short	0x0001
        /*0032*/ 	.short	0x0008
        /*0034*/ 	.byte	0x00, 0xf5, 0x21, 0x00


	//----- nvinfo : EIATTR_KPARAM_INFO
	.align		4
.L_15:
        /*0038*/ 	.byte	0x04, 0x17
        /*003a*/ 	.short	(.L_17 - .L_16)
.L_16:
        /*003c*/ 	.word	0x00000000
        /*0040*/ 	.short	0x0000
        /*0042*/ 	.short	0x0000
        /*0044*/ 	.byte	0x00, 0xf5, 0x21, 0x00


	//----- nvinfo : EIATTR_SPARSE_MMA_MASK
	.align		4
.L_17:
        /*0048*/ 	.byte	0x03, 0x50
        /*004a*/ 	.short	0x0000


	//----- nvinfo : EIATTR_MAXREG_COUNT
	.align		4
        /*004c*/ 	.byte	0x03, 0x1b
        /*004e*/ 	.short	0x00ff


	//----- nvinfo : EIATTR_EXTERNS
	.align		4
        /*0050*/ 	.byte	0x04, 0x0f
        /*0052*/ 	.short	(.L_19 - .L_18)


	//   ....[0]....
	.align		4
.L_18:
        /*0054*/ 	.word	index@(vprintf)


	//----- nvinfo : EIATTR_MERCURY_ISA_VERSION
	.align		4
.L_19:
        /*0058*/ 	.byte	0x03, 0x5f
        /*005a*/ 	.short	0x0101


	//----- nvinfo : EIATTR_VRC_CTA_INIT_COUNT
	.align		4
        /*005c*/ 	.byte	0x02, 0x4a
	.zero		1
	.zero		1


	//----- nvinfo : EIATTR_SYSCALL_OFFSETS
	.align		4
        /*0060*/ 	.byte	0x04, 0x46
        /*0062*/ 	.short	(.L_21 - .L_20)


	//   ....[0]....
.L_20:
        /*0064*/ 	.word	0x00000160


	//   ....[1]....
        /*0068*/ 	.word	0x00000480


	//----- nvinfo : EIATTR_EXIT_INSTR_OFFSETS
	.align		4
.L_21:
        /*006c*/ 	.byte	0x04, 0x1c
        /*006e*/ 	.short	(.L_23 - .L_22)


	//   ....[0]....
.L_22:
        /*0070*/ 	.word	0x00000490


	//----- nvinfo : EIATTR_CRS_STACK_SIZE
	.align		4
.L_23:
        /*0074*/ 	.byte	0x04, 0x1e
        /*0076*/ 	.short	(.L_25 - .L_24)
.L_24:
        /*0078*/ 	.word	0x00000000


	//----- nvinfo : EIATTR_CBANK_PARAM_SIZE
	.align		4
.L_25:
        /*007c*/ 	.byte	0x03, 0x19
        /*007e*/ 	.short	0x001c


	//----- nvinfo : EIATTR_PARAM_CBANK
	.align		4
        /*0080*/ 	.byte	0x04, 0x0a
        /*0082*/ 	.short	(.L_27 - .L_26)
	.align		4
.L_26:
        /*0084*/ 	.word	index@(.nv.constant0._Z13binary_searchPiS_Pbi)
        /*0088*/ 	.short	0x0380
        /*008a*/ 	.short	0x001c


	//----- nvinfo : EIATTR_SW_WAR
	.align		4
.L_27:
        /*008c*/ 	.byte	0x04, 0x36
        /*008e*/ 	.short	(.L_29 - .L_28)
.L_28:
        /*0090*/ 	.word	0x00000008
.L_29:


//--------------------- .nv.callgraph             --------------------------
	.section	.nv.callgraph,"",@"SHT_CUDA_CALLGRAPH"
	.align	4
	.sectionentsize	8
	.align		4
        /*0000*/ 	.word	0x00000000
	.align		4
        /*0004*/ 	.word	0xffffffff
	.align		4
        /*0008*/ 	.word	index@(_Z13binary_searchPiS_Pbi)
	.align		4
        /*000c*/ 	.word	index@(vprintf)
	.align		4
        /*0010*/ 	.word	0x00000000
	.align		4
        /*0014*/ 	.word	0xfffffffe
	.align		4
        /*0018*/ 	.word	0x00000000
	.align		4
        /*001c*/ 	.word	0xfffffffd
	.align		4
        /*0020*/ 	.word	0x00000000
	.align		4
        /*0024*/ 	.word	0xfffffffc


//--------------------- .nv.constant4             --------------------------
	.section	.nv.constant4,"a",@progbits
	.align	8
	.align		8
.nv.constant4:
        /*0000*/ 	.dword	vprintf
	.align		8
        /*0008*/ 	.dword	$str
	.align		8
        /*0010*/ 	.dword	$str$1


//--------------------- .text._Z13binary_searchPiS_Pbi --------------------------
	.section	.text._Z13binary_searchPiS_Pbi,"ax",@progbits
	.align	128
        .global         _Z13binary_searchPiS_Pbi
        .type           _Z13binary_searchPiS_Pbi,@function
        .size           _Z13binary_searchPiS_Pbi,(.L_x_6 - _Z13binary_searchPiS_Pbi)
        .other          _Z13binary_searchPiS_Pbi,@"STO_CUDA_ENTRY STV_DEFAULT"
_Z13binary_searchPiS_Pbi:
.text._Z13binary_searchPiS_Pbi:
[----:B------:R-:W0:Y:S01]  /*0000*/  LDC R1, c[0x0][0x37c] ;  /* 0x0000df00ff017b82 */ /* 0x000e220000000800 */
[----:B------:R-:W1:Y:S01]  /*0010*/  S2R R3, SR_TID.X ;  /* 0x0000000000037919 */ /* 0x000e620000002100 */
[----:B------:R-:W2:Y:S06]  /*0020*/  LDCU UR5, c[0x0][0x2fc] ;  /* 0x00005f80ff0577ac */ /* 0x000eac0008000800 */
[----:B------:R-:W1:Y:S01]  /*0030*/  S2UR UR6, SR_CTAID.X ;  /* 0x00000000000679c3 */ /* 0x000e620000002500 */
[----:B0-----:R-:W-:Y:S01]  /*0040*/  VIADD R1, R1, 0xfffffff0 ;  /* 0xfffffff001017836 */ /* 0x001fe20000000000 */
[----:B------:R-:W-:Y:S01]  /*0050*/  MOV R0, 0x0 ;  /* 0x0000000000007802 */ /* 0x000fe20000000f00 */
[----:B------:R-:W0:Y:S01]  /*0060*/  LDCU UR4, c[0x0][0x2f8] ;  /* 0x00005f00ff0477ac */ /* 0x000e220008000800 */
[----:B------:R-:W3:Y:S04]  /*0070*/  LDCU.64 UR8, c[0x4][0x8] ;  /* 0x01000100ff0877ac */ /* 0x000ee80008000a00 */
[----:B------:R-:W1:Y:S01]  /*0080*/  LDC R16, c[0x0][0x360] ;  /* 0x0000d800ff107b82 */ /* 0x000e620000000800 */
[----:B------:R-:W4:Y:S07]  /*0090*/  LDCU.64 UR36, c[0x0][0x358] ;  /* 0x00006b00ff2477ac */ /* 0x000f2e0008000a00 */
[----:B------:R1:W4:Y:S01]  /*00a0*/  LDC.64 R8, c[0x4][R0] ;  /* 0x0100000000087b82 */ /* 0x0003220000000a00 */
[----:B0-----:R-:W-:Y:S01]  /*00b0*/  IADD3 R2, P0, PT, R1, UR4, RZ ;  /* 0x0000000401027c10 */ /* 0x001fe2000ff1e0ff */
[----:B---3--:R-:W-:Y:S01]  /*00c0*/  IMAD.U32 R4, RZ, RZ, UR8 ;  /* 0x00000008ff047e24 */ /* 0x008fe2000f8e00ff */
[----:B------:R-:W-:-:S03]  /*00d0*/  MOV R5, UR9 ;  /* 0x0000000900057c02 */ /* 0x000fc60008000f00 */
[----:B--2---:R-:W-:Y:S02]  /*00e0*/  IMAD.X R22, RZ, RZ, UR5, P0 ;  /* 0x00000005ff167e24 */ /* 0x004fe400080e06ff */
[----:B------:R-:W-:Y:S02]  /*00f0*/  IMAD.MOV.U32 R6, RZ, RZ, R2 ;  /* 0x000000ffff067224 */ /* 0x000fe400078e0002 */
[----:B------:R-:W-:Y:S02]  /*0100*/  IMAD.MOV.U32 R7, RZ, RZ, R22 ;  /* 0x000000ffff077224 */ /* 0x000fe400078e0016 */
[----:B-1----:R-:W-:Y:S01]  /*0110*/  IMAD R16, R16, UR6, R3 ;  /* 0x0000000610107c24 */ /* 0x002fe2000f8e0203 */
[----:B------:R-:W0:Y:S04]  /*0120*/  LDCU UR6, c[0x0][0x398] ;  /* 0x00007300ff0677ac */ /* 0x000e280008000800 */
[----:B------:R1:W-:Y:S02]  /*0130*/  STL [R1], R16 ;  /* 0x0000001001007387 */ /* 0x0003e40000100800 */
[----:B01--4-:R-:W-:-:S07]  /*0140*/  IMAD.U32 R18, RZ, RZ, UR6 ;  /* 0x00000006ff127e24 */ /* 0x013fce000f8e00ff */
[----:B------:R-:W-:-:S07]  /*0150*/  LEPC R20, `(.L_x_0) ;  /* 0x000000001014794e */ /* 0x000fce0000000000 */
[----:B------:R-:W-:Y:S05]  /*0160*/  CALL.ABS.NOINC R8 ;  /* 0x0000000008007343 */ /* 0x000fea0003c00000 */
.L_x_0:
[----:B------:R-:W0:Y:S01]  /*0170*/  LDC.64 R4, c[0x0][0x388] ;  /* 0x0000e200ff047b82 */ /* 0x000e220000000a00 */
[----:B------:R-:W1:Y:S01]  /*0180*/  LDCU UR5, c[0x0][0x398] ;  /* 0x00007300ff0577ac */ /* 0x000e620008000800 */
[----:B0-----:R-:W-:-:S05]  /*0190*/  IMAD.WIDE R4, R16, 0x4, R4 ;  /* 0x0000000410047825 */ /* 0x001fca00078e0204 */
[----:B------:R0:W5:Y:S01]  /*01a0*/  LDG.E R17, desc[UR36][R4.64] ;  /* 0x0000002404117981 */ /* 0x000162000c1e1900 */
[----:B-1----:R-:W-:Y:S02]  /*01b0*/  ULEA.HI UR4, UR5, UR5, URZ, 0x1 ;  /* 0x0000000505047291 */ /* 0x002fe4000f8f08ff */
[----:B------:R-:W-:Y:S02]  /*01c0*/  UIADD3 UR5, UPT, UPT, UR5, 0x1, URZ ;  /* 0x0000000105057890 */ /* 0x000fe4000fffe0ff */
[----:B------:R-:W-:Y:S02]  /*01d0*/  USHF.R.S32.HI UR4, URZ, 0x1, UR4 ;  /* 0x00000001ff047899 */ /* 0x000fe40008011404 */
[----:B------:R-:W-:-:S04]  /*01e0*/  UISETP.GE.U32.AND UP0, UPT, UR5, 0x3, UPT ;  /* 0x000000030500788c */ /* 0x000fc8000bf06070 */
[----:B------:R-:W-:-:S05]  /*01f0*/  MOV R3, UR4 ;  /* 0x0000000400037c02 */ /* 0x000fca0008000f00 */
[----:B0-----:R-:W-:Y:S05]  /*0200*/  BRA.U !UP0, `(.L_x_1) ;  /* 0x0000000108447547 */ /* 0x001fea000b800000 */
[----:B------:R-:W0:Y:S01]  /*0210*/  LDC.64 R6, c[0x0][0x380] ;  /* 0x0000e000ff067b82 */ /* 0x000e220000000a00 */
[----:B------:R-:W-:Y:S01]  /*0220*/  BSSY.RECONVERGENT B0, `(.L_x_1) ;  /* 0x000000f000007945 */ /* 0x000fe20003800200 */
[----:B------:R-:W-:-:S07]  /*0230*/  IMAD.MOV.U32 R0, RZ, RZ, RZ ;  /* 0x000000ffff007224 */ /* 0x000fce00078e00ff */
.L_x_3:
[----:B0-----:R-:W-:-:S06]  /*0240*/  IMAD.WIDE R4, R3, 0x4, R6 ;  /* 0x0000000403047825 */ /* 0x001fcc00078e0206 */
[----:B------:R-:W2:Y:S02]  /*0250*/  LDG.E R4, desc[UR36][R4.64] ;  /* 0x0000002404047981 */ /* 0x000ea4000c1e1900 */
[----:B--2--5:R-:W-:-:S13]  /*0260*/  ISETP.NE.AND P0, PT, R17, R4, PT ;  /* 0x000000041100720c */ /* 0x024fda0003f05270 */
[----:B------:R-:W-:Y:S05]  /*0270*/  @!P0 BRA `(.L_x_2) ;  /* 0x0000000000248947 */ /* 0x000fea0003800000 */
[----:B------:R-:W-:-:S04]  /*0280*/  ISETP.GE.AND P0, PT, R17, R4, PT ;  /* 0x000000041100720c */ /* 0x000fc80003f06270 */
[----:B------:R-:W-:Y:S02]  /*0290*/  SEL R0, R0, R3, !P0 ;  /* 0x0000000300007207 */ /* 0x000fe40004000000 */
[----:B------:R-:W-:-:S05]  /*02a0*/  SEL R18, R3, R18, !P0 ;  /* 0x0000001203127207 */ /* 0x000fca0004000000 */
[----:B------:R-:W-:-:S05]  /*02b0*/  IMAD.IADD R3, R0, 0x1, R18 ;  /* 0x0000000100037824 */ /* 0x000fca00078e0212 */
[----:B------:R-:W-:-:S04]  /*02c0*/  LEA.HI R3, R3, R3, RZ, 0x1 ;  /* 0x0000000303037211 */ /* 0x000fc800078f08ff */
[----:B------:R-:W-:-:S04]  /*02d0*/  SHF.R.S32.HI R3, RZ, 0x1, R3 ;  /* 0x00000001ff037819 */ /* 0x000fc80000011403 */
[----:B------:R-:W-:-:S13]  /*02e0*/  ISETP.NE.AND P0, PT, R0, R3, PT ;  /* 0x000000030000720c */ /* 0x000fda0003f05270 */
[----:B------:R-:W-:Y:S05]  /*02f0*/  @P0 BRA `(.L_x_3) ;  /* 0xfffffffc00d00947 */ /* 0x000fea000383ffff */
[----:B------:R-:W-:-:S07]  /*0300*/  MOV R3, R0 ;  /* 0x0000000000037202 */ /* 0x000fce0000000f00 */
.L_x_2:
[----:B------:R-:W-:Y:S05]  /*0310*/  BSYNC.RECONVERGENT B0 ;  /* 0x0000000000007941 */ /* 0x000fea0003800200 */
.L_x_1:
[----:B------:R-:W0:Y:S01]  /*0320*/  LDC.64 R10, c[0x0][0x380] ;  /* 0x0000e000ff0a7b82 */ /* 0x000e220000000a00 */
[----:B------:R-:W1:Y:S01]  /*0330*/  LDCU.64 UR4, c[0x0][0x390] ;  /* 0x00007200ff0477ac */ /* 0x000e620008000a00 */
[----:B0-----:R-:W-:-:S05]  /*0340*/  IMAD.WIDE R10, R3, 0x4, R10 ;  /* 0x00000004030a7825 */ /* 0x001fca00078e020a */
[----:B------:R-:W2:Y:S01]  /*0350*/  LDG.E R0, desc[UR36][R10.64] ;  /* 0x000000240a007981 */ /* 0x000ea2000c1e1900 */
[----:B-1----:R-:W-:-:S04]  /*0360*/  IADD3 R8, P1, PT, R16, UR4, RZ ;  /* 0x0000000410087c10 */ /* 0x002fc8000ff3e0ff */
[----:B------:R-:W-:Y:S01]  /*0370*/  LEA.HI.X.SX32 R9, R16, UR5, 0x1, P1 ;  /* 0x0000000510097c11 */ /* 0x000fe200088f0eff */
[----:B------:R-:W0:Y:S01]  /*0380*/  LDCU.64 UR4, c[0x4][0x10] ;  /* 0x01000200ff0477ac */ /* 0x000e220008000a00 */
[----:B--2--5:R-:W-:Y:S01]  /*0390*/  ISETP.NE.AND P0, PT, R17, R0, PT ;  /* 0x000000001100720c */ /* 0x024fe20003f05270 */
[----:B------:R-:W-:-:S12]  /*03a0*/  IMAD.MOV.U32 R0, RZ, RZ, 0x1 ;  /* 0x00000001ff007424 */ /* 0x000fd800078e00ff */
[----:B------:R1:W-:Y:S04]  /*03b0*/  @!P0 STG.E.U8 desc[UR36][R8.64], R0 ;  /* 0x0000000008008986 */ /* 0x0003e8000c101124 */
[----:B------:R1:W-:Y:S04]  /*03c0*/  @P0 STG.E.U8 desc[UR36][R8.64], RZ ;  /* 0x000000ff08000986 */ /* 0x0003e8000c101124 */
[----:B------:R-:W2:Y:S01]  /*03d0*/  LDG.E R18, desc[UR36][R10.64] ;  /* 0x000000240a127981 */ /* 0x000ea2000c1e1900 */
[----:B------:R-:W-:Y:S01]  /*03e0*/  @!P0 IMAD.MOV.U32 R19, RZ, RZ, 0x1 ;  /* 0x00000001ff138424 */ /* 0x000fe200078e00ff */
[----:B------:R-:W-:Y:S01]  /*03f0*/  @P0 MOV R19, RZ ;  /* 0x000000ff00130202 */ /* 0x000fe20000000f00 */
[----:B0-----:R-:W-:Y:S01]  /*0400*/  IMAD.U32 R4, RZ, RZ, UR4 ;  /* 0x00000004ff047e24 */ /* 0x001fe2000f8e00ff */
[----:B------:R-:W-:Y:S01]  /*0410*/  MOV R3, 0x0 ;  /* 0x0000000000037802 */ /* 0x000fe20000000f00 */
[----:B------:R-:W-:Y:S01]  /*0420*/  IMAD.U32 R5, RZ, RZ, UR5 ;  /* 0x00000005ff057e24 */ /* 0x000fe2000f8e00ff */
[----:B------:R-:W-:Y:S01]  /*0430*/  MOV R6, R2 ;  /* 0x0000000200067202 */ /* 0x000fe20000000f00 */
[----:B------:R-:W-:Y:S01]  /*0440*/  IMAD.MOV.U32 R7, RZ, RZ, R22 ;  /* 0x000000ffff077224 */ /* 0x000fe200078e0016 */
[----:B------:R1:W0:Y:S02]  /*0450*/  LDC.64 R12, c[0x4][R3] ;  /* 0x01000000030c7b82 */ /* 0x0002240000000a00 */
[----:B0-2---:R1:W-:Y:S04]  /*0460*/  STL.128 [R1], R16 ;  /* 0x0000001001007387 */ /* 0x0053e80000100c00 */
[----:B------:R-:W-:-:S07]  /*0470*/  LEPC R20, `(.L_x_4) ;  /* 0x000000001014794e */ /* 0x000fce0000000000 */
[----:B-1----:R-:W-:Y:S05]  /*0480*/  CALL.ABS.NOINC R12 ;  /* 0x000000000c007343 */ /* 0x002fea0003c00000 */
.L_x_4:
[----:B------:R-:W-:Y:S05]  /*0490*/  EXIT ;  /* 0x000000000000794d */ /* 0x000fea0003800000 */
.L_x_5:
[----:B------:R-:W-:-:S00]  /*04a0*/  BRA `(.L_x_5) ;  /* 0xfffffffc00fc7947 */ /* 0x000fc0000383ffff */
[----:B------:R-:W-:-:S00]  /*04b0*/  NOP ;  /* 0x0000000000007918 */ /* 0x000fc00000000000 */
        /* <DEDUP_REMOVED lines=12> */
.L_x_6:


//--------------------- .nv.global.init           --------------------------
	.section	.nv.global.init,"aw",@progbits
.nv.global.init:
	.type		$str,@object
	.size		$str,($str$1 - $str)
$str:
        /*0000*/ 	.byte	0x20, 0x25, 0x64, 0x0a, 0x00
	.type		$str$1,@object
	.size		$str$1,(.L_1 - $str$1)
$str$1:
        /*0005*/ 	.byte	0x20, 0x25, 0x64, 0x20, 0x25, 0x64, 0x20, 0x20, 0x25, 0x64, 0x20, 0x25, 0x64, 0x0a, 0x00
.L_1:


//--------------------- .nv.shared.reserved.0     --------------------------
	.section	.nv.shared.reserved.0,"aw",@nobits
	.weak		__nv_reservedSMEM_offset_0_alias
	.size		__nv_reservedSMEM_offset_0_alias, 0, 64
	.other		__nv_reservedSMEM_offset_0_alias,@"STO_CUDA_RESERVED_SHARED STV_DEFAULT"
__nv_reservedSMEM_offset_0_alias:
	.zero		0
	.zero		64


//--------------------- .nv.constant0._Z13binary_searchPiS_Pbi --------------------------
	.section	.nv.constant0._Z13binary_searchPiS_Pbi,"a",@progbits
	.sectionflags	@""
	.align	4
.nv.constant0._Z13binary_searchPiS_Pbi:
	.zero		924


//--------------------- SYMBOLS --------------------------

	.type		.nv.reservedSmem.offset0,@object
	.size		.nv.reservedSmem.offset0,0x4
	.type		vprintf,@function
